	.headerflags	@"EF_CUDA_TEXMODE_UNIFIED EF_CUDA_64BIT_ADDRESS EF_CUDA_ACCELERATORS EF_CUDA_SM90 EF_CUDA_VIRTUAL_SM(EF_CUDA_SM90)"
	.elftype	@"ET_EXEC"


//--------------------- .nv.info                  --------------------------
	.section	.nv.info,"",@"SHT_CUDA_INFO"
	.align	4


	//----- nvinfo : EIATTR_REGCOUNT
	.align		4
        /*0000*/ 	.byte	0x04, 0x2f
        /*0002*/ 	.short	(.L_1 - .L_0)
	.align		4
.L_0:
        /*0004*/ 	.word	index@(triton_poi_fused_clone_9)
        /*0008*/ 	.word	0x00000013


	//----- nvinfo : EIATTR_MIN_STACK_SIZE
	.align		4
.L_1:
        /*000c*/ 	.byte	0x04, 0x12
        /*000e*/ 	.short	(.L_3 - .L_2)
	.align		4
.L_2:
        /*0010*/ 	.word	index@(triton_poi_fused_clone_9)
        /*0014*/ 	.word	0x00000000


	//----- nvinfo : EIATTR_FRAME_SIZE
	.align		4
.L_3:
        /*0018*/ 	.byte	0x04, 0x11
        /*001a*/ 	.short	(.L_5 - .L_4)
	.align		4
.L_4:
        /*001c*/ 	.word	index@(triton_poi_fused_clone_9)
        /*0020*/ 	.word	0x00000000


	//----- nvinfo : EIATTR_MIN_STACK_SIZE
	.align		4
.L_5:
        /*0024*/ 	.byte	0x04, 0x12
        /*0026*/ 	.short	(.L_7 - .L_6)
	.align		4
.L_6:
        /*0028*/ 	.word	index@(triton_poi_fused_clone_9)
        /*002c*/ 	.word	0x00000000
.L_7:


//--------------------- .nv.info.triton_poi_fused_clone_9 --------------------------
	.section	.nv.info.triton_poi_fused_clone_9,"",@"SHT_CUDA_INFO"
	.sectionflags	@""
	.align	4


	//----- nvinfo : EIATTR_CUDA_API_VERSION
	.align		4
        /*0000*/ 	.byte	0x04, 0x37
        /*0002*/ 	.short	(.L_9 - .L_8)
.L_8:
        /*0004*/ 	.word	0x0000007c


	//----- nvinfo : EIATTR_KPARAM_INFO
	.align		4
.L_9:
        /*0008*/ 	.byte	0x04, 0x17
        /*000a*/ 	.short	(.L_11 - .L_10)
.L_10:
        /*000c*/ 	.word	0x00000000
        /*0010*/ 	.short	0x0004
        /*0012*/ 	.short	0x0020
        /*0014*/ 	.byte	0x00, 0xf0, 0x11, 0x00


	//----- nvinfo : EIATTR_KPARAM_INFO
	.align		4
.L_11:
        /*0018*/ 	.byte	0x04, 0x17
        /*001a*/ 	.short	(.L_13 - .L_12)
.L_12:
        /*001c*/ 	.word	0x00000000
        /*0020*/ 	.short	0x0003
        /*0022*/ 	.short	0x0018
        /*0024*/ 	.byte	0x00, 0xf4, 0x21, 0x00


	//----- nvinfo : EIATTR_KPARAM_INFO
	.align		4
.L_13:
        /*0028*/ 	.byte	0x04, 0x17
        /*002a*/ 	.short	(.L_15 - .L_14)
.L_14:
        /*002c*/ 	.word	0x00000000
        /*0030*/ 	.short	0x0002
        /*0032*/ 	.short	0x0010
        /*0034*/ 	.byte	0x00, 0xf4, 0x21, 0x00


	//----- nvinfo : EIATTR_KPARAM_INFO
	.align		4
.L_15:
        /*0038*/ 	.byte	0x04, 0x17
        /*003a*/ 	.short	(.L_17 - .L_16)
.L_16:
        /*003c*/ 	.word	0x00000000
        /*0040*/ 	.short	0x0001
        /*0042*/ 	.short	0x0008
        /*0044*/ 	.byte	0x00, 0xf4, 0x21, 0x00


	//----- nvinfo : EIATTR_KPARAM_INFO
	.align		4
.L_17:
        /*0048*/ 	.byte	0x04, 0x17
        /*004a*/ 	.short	(.L_19 - .L_18)
.L_18:
        /*004c*/ 	.word	0x00000000
        /*0050*/ 	.short	0x0000
        /*0052*/ 	.short	0x0000
        /*0054*/ 	.byte	0x00, 0xf4, 0x21, 0x00


	//----- nvinfo : EIATTR_SPARSE_MMA_MASK
	.align		4
.L_19:
        /*0058*/ 	.byte	0x03, 0x50
        /*005a*/ 	.short	0x0000


	//----- nvinfo : EIATTR_MAXREG_COUNT
	.align		4
        /*005c*/ 	.byte	0x03, 0x1b
        /*005e*/ 	.short	0x00ff


	//----- nvinfo : EIATTR_EXIT_INSTR_OFFSETS
	.align		4
        /*0060*/ 	.byte	0x04, 0x1c
        /*0062*/ 	.short	(.L_21 - .L_20)


	//   ....[0]....
.L_20:
        /*0064*/ 	.word	0x00000580


	//   ....[1]....
        /*0068*/ 	.word	0x000005a0


	//----- nvinfo : EIATTR_REQNTID
	.align		4
.L_21:
        /*006c*/ 	.byte	0x04, 0x10
        /*006e*/ 	.short	(.L_23 - .L_22)
.L_22:
        /*0070*/ 	.word	0x00000080
        /*0074*/ 	.word	0x00000001
        /*0078*/ 	.word	0x00000001


	//----- nvinfo : EIATTR_CBANK_PARAM_SIZE
	.align		4
.L_23:
        /*007c*/ 	.byte	0x03, 0x19
        /*007e*/ 	.short	0x0024


	//----- nvinfo : EIATTR_PARAM_CBANK
	.align		4
        /*0080*/ 	.byte	0x04, 0x0a
        /*0082*/ 	.short	(.L_25 - .L_24)
	.align		4
.L_24:
        /*0084*/ 	.word	index@(.nv.constant0.triton_poi_fused_clone_9)
        /*0088*/ 	.short	0x0210
        /*008a*/ 	.short	0x0024


	//----- nvinfo : EIATTR_SW_WAR
	.align		4
.L_25:
        /*008c*/ 	.byte	0x04, 0x36
        /*008e*/ 	.short	(.L_27 - .L_26)
.L_26:
        /*0090*/ 	.word	0x00000008
.L_27:


//--------------------- .nv.callgraph             --------------------------
	.section	.nv.callgraph,"",@"SHT_CUDA_CALLGRAPH"
	.align	4
	.sectionentsize	8
	.align		4
        /*0000*/ 	.word	0x00000000
	.align		4
        /*0004*/ 	.word	0xffffffff
	.align		4
        /*0008*/ 	.word	0x00000000
	.align		4
        /*000c*/ 	.word	0xfffffffe
	.align		4
        /*0010*/ 	.word	0x00000000
	.align		4
        /*0014*/ 	.word	0xfffffffd
	.align		4
        /*0018*/ 	.word	0x00000000
	.align		4
        /*001c*/ 	.word	0xfffffffc


//--------------------- .text.triton_poi_fused_clone_9 --------------------------
	.section	.text.triton_poi_fused_clone_9,"ax",@progbits
	.align	128
        .global         triton_poi_fused_clone_9
        .type           triton_poi_fused_clone_9,@function
        .size           triton_poi_fused_clone_9,(.L_x_1 - triton_poi_fused_clone_9)
        .other          triton_poi_fused_clone_9,@"STO_CUDA_ENTRY STV_DEFAULT"
triton_poi_fused_clone_9:
.text.triton_poi_fused_clone_9:
[----:B------:R-:W0:Y:S02]  /*0000*/  LDC R1, c[0x0][0x28] ;  /* 0x00000a00ff017b82 */ /* 0x000e240000000800 */
[----:B------:R-:W1:Y:S01]  /*0010*/  S2R R0, SR_TID.X ;  /* 0x0000000000007919 */ /* 0x000e620000002100 */
[----:B------:R-:W2:Y:S01]  /*0020*/  LDC.64 R12, c[0x0][0x220] ;  /* 0x00008800ff0c7b82 */ /* 0x000ea20000000a00 */
[----:B------:R-:W3:Y:S01]  /*0030*/  S2R R3, SR_CTAID.X ;  /* 0x0000000000037919 */ /* 0x000ee20000002500 */
[----:B------:R-:W-:Y:S01]  /*0040*/  CS2R R14, SRZ ;  /* 0x00000000000e7805 */ /* 0x000fe2000001ff00 */
[----:B------:R-:W-:Y:S01]  /*0050*/  IMAD.MOV.U32 R7, RZ, RZ, RZ ;  /* 0x000000ffff077224 */ /* 0x000fe200078e00ff */
[----:B------:R-:W-:-:S04]  /*0060*/  ULDC.64 UR4, c[0x0][0x208] ;  /* 0x0000820000047ab9 */ /* 0x000fc80000000a00 */
[----:B------:R-:W4:Y:S01]  /*0070*/  LDC.64 R10, c[0x0][0x218] ;  /* 0x00008600ff0a7b82 */ /* 0x000f220000000a00 */
[----:B------:R-:W-:-:S07]  /*0080*/  HFMA2.MMA R16, -RZ, RZ, 0, 0 ;  /* 0x00000000ff107435 */ /* 0x000fce00000001ff */
[----:B------:R-:W5:Y:S01]  /*0090*/  LDC.64 R8, c[0x0][0x210] ;  /* 0x00008400ff087b82 */ /* 0x000f620000000a00 */
[----:B-1----:R-:W-:Y:S02]  /*00a0*/  SHF.L.U32 R0, R0, 0x1, RZ ;  /* 0x0000000100007819 */ /* 0x002fe400000006ff */
[----:B---3--:R-:W-:Y:S02]  /*00b0*/  SHF.R.S32.HI R5, RZ, 0x17, R3 ;  /* 0x00000017ff057819 */ /* 0x008fe40000011403 */
[----:B------:R-:W-:Y:S02]  /*00c0*/  LOP3.LUT R0, R0, 0xfe, RZ, 0xc0, !PT ;  /* 0x000000fe00007812 */ /* 0x000fe400078ec0ff */
[----:B------:R-:W-:Y:S02]  /*00d0*/  SGXT R5, R5, 0x1 ;  /* 0x000000010505781a */ /* 0x000fe40000000200 */
[----:B------:R-:W-:-:S04]  /*00e0*/  LEA R4, R3, R0, 0x8 ;  /* 0x0000000003047211 */ /* 0x000fc800078e40ff */
[----:B------:R-:W-:Y:S02]  /*00f0*/  LEA.HI R6, R5, R4, RZ, 0x2 ;  /* 0x0000000405067211 */ /* 0x000fe400078f10ff */
[----:B------:R-:W-:Y:S02]  /*0100*/  ISETP.GE.AND P0, PT, R4, 0x100, PT ;  /* 0x000001000400780c */ /* 0x000fe40003f06270 */
[----:B------:R-:W-:-:S05]  /*0110*/  SHF.R.S32.HI R0, RZ, 0x2, R6 ;  /* 0x00000002ff007819 */ /* 0x000fca0000011406 */
[----:B--2---:R-:W-:-:S06]  /*0120*/  IMAD.WIDE R12, R0, 0x4, R12 ;  /* 0x00000004000c7825 */ /* 0x004fcc00078e020c */
[----:B------:R-:W2:Y:S04]  /*0130*/  @!P0 LDG.E.EL R14, desc[UR4][R12.64] ;  /* 0x000000040c0e8981 */ /* 0x000ea8000c2e1900 */
[----:B------:R-:W3:Y:S01]  /*0140*/  @!P0 LDG.E.EL R7, desc[UR4][R12.64] ;  /* 0x000000040c078981 */ /* 0x000ee2000c2e1900 */
[----:B----4-:R-:W-:-:S05]  /*0150*/  IMAD.WIDE R10, R0, 0x4, R10 ;  /* 0x00000004000a7825 */ /* 0x010fca00078e020a */
[----:B------:R-:W4:Y:S04]  /*0160*/  @!P0 LDG.E.EL R16, desc[UR4][R10.64] ;  /* 0x000000040a108981 */ /* 0x000f28000c2e1900 */
[----:B------:R-:W4:Y:S01]  /*0170*/  @!P0 LDG.E.EL R15, desc[UR4][R10.64] ;  /* 0x000000040a0f8981 */ /* 0x000f22000c2e1900 */
[----:B------:R-:W-:Y:S01]  /*0180*/  CS2R R2, SRZ ;  /* 0x0000000000027805 */ /* 0x000fe2000001ff00 */
[----:B-----5:R-:W-:-:S05]  /*0190*/  IMAD.WIDE R8, R4, 0x4, R8 ;  /* 0x0000000404087825 */ /* 0x020fca00078e0208 */
[----:B------:R1:W5:Y:S01]  /*01a0*/  @!P0 LDG.E.64 R2, desc[UR4][R8.64] ;  /* 0x0000000408028981 */ /* 0x000362000c1e1b00 */
[----:B--2---:R-:W-:Y:S01]  /*01b0*/  FADD R14, RZ, -R14 ;  /* 0x8000000eff0e7221 */ /* 0x004fe20000000000 */
[----:B---3--:R-:W-:-:S03]  /*01c0*/  FADD R7, RZ, -R7 ;  /* 0x80000007ff077221 */ /* 0x008fc60000000000 */
[----:B------:R-:W-:Y:S01]  /*01d0*/  FMUL R14, R14, 1.4426950216293334961 ;  /* 0x3fb8aa3b0e0e7820 */ /* 0x000fe20000400000 */
[----:B------:R-:W-:-:S04]  /*01e0*/  FMUL R7, R7, 1.4426950216293334961 ;  /* 0x3fb8aa3b07077820 */ /* 0x000fc80000400000 */
[----:B------:R-:W-:Y:S02]  /*01f0*/  FSETP.GEU.AND P5, PT, R14, -126, PT ;  /* 0xc2fc00000e00780b */ /* 0x000fe40003fae000 */
[----:B------:R-:W-:-:S11]  /*0200*/  FSETP.GEU.AND P4, PT, R7, -126, PT ;  /* 0xc2fc00000700780b */ /* 0x000fd60003f8e000 */
[----:B------:R-:W-:Y:S02]  /*0210*/  @!P5 FMUL R14, R14, 0.5 ;  /* 0x3f0000000e0ed820 */ /* 0x000fe40000400000 */
[----:B------:R-:W-:Y:S02]  /*0220*/  @!P4 FMUL R7, R7, 0.5 ;  /* 0x3f0000000707c820 */ /* 0x000fe40000400000 */
[----:B-1----:R-:W1:Y:S08]  /*0230*/  MUFU.EX2 R9, R14 ;  /* 0x0000000e00097308 */ /* 0x002e700000000800 */
[----:B------:R-:W2:Y:S01]  /*0240*/  MUFU.EX2 R10, R7 ;  /* 0x00000007000a7308 */ /* 0x000ea20000000800 */
[----:B----4-:R-:W-:-:S02]  /*0250*/  FSETP.GT.AND P1, PT, |R16|, 8.50705917302346158658e+37, PT ;  /* 0x7e8000001000780b */ /* 0x010fc40003f24200 */
[----:B------:R-:W-:Y:S01]  /*0260*/  FSETP.GT.AND P3, PT, |R15|, 8.50705917302346158658e+37, PT ;  /* 0x7e8000000f00780b */ /* 0x000fe20003f64200 */
[----:B-1----:R-:W-:Y:S01]  /*0270*/  @!P5 FMUL R9, R9, R9 ;  /* 0x000000090909d220 */ /* 0x002fe20000400000 */
[----:B------:R-:W-:-:S03]  /*0280*/  FSETP.GEU.AND P2, PT, |R16|, 1.175494350822287508e-38, PT ;  /* 0x008000001000780b */ /* 0x000fc60003f4e200 */
[----:B------:R-:W-:Y:S01]  /*0290*/  FADD R14, R9, 1 ;  /* 0x3f800000090e7421 */ /* 0x000fe20000000000 */
[----:B--2---:R-:W-:Y:S01]  /*02a0*/  @!P4 FMUL R10, R10, R10 ;  /* 0x0000000a0a0ac220 */ /* 0x004fe20000400000 */
[----:B------:R-:W-:-:S03]  /*02b0*/  FSETP.GEU.AND P4, PT, |R15|, 1.175494350822287508e-38, PT ;  /* 0x008000000f00780b */ /* 0x000fc60003f8e200 */
[----:B------:R-:W-:Y:S01]  /*02c0*/  FADD R12, R10, 1 ;  /* 0x3f8000000a0c7421 */ /* 0x000fe20000000000 */
[----:B------:R-:W-:Y:S01]  /*02d0*/  FSETP.GT.AND P6, PT, R14, 8.50705917302346158658e+37, PT ;  /* 0x7e8000000e00780b */ /* 0x000fe20003fc4000 */
[----:B------:R-:W-:Y:S01]  /*02e0*/  @P1 FMUL R16, R16, 0.25 ;  /* 0x3e80000010101820 */ /* 0x000fe20000400000 */
[CC--:B------:R-:W-:Y:S02]  /*02f0*/  LEA.HI R10, R5.reuse, R4.reuse, RZ, 0x4 ;  /* 0x00000004050a7211 */ /* 0x0c0fe400078f20ff */
[----:B------:R-:W-:Y:S02]  /*0300*/  FSETP.GT.AND P5, PT, R12, 8.50705917302346158658e+37, PT ;  /* 0x7e8000000c00780b */ /* 0x000fe40003fa4000 */
[----:B------:R-:W-:Y:S01]  /*0310*/  LEA.HI R9, R5, R4, RZ, 0x6 ;  /* 0x0000000405097211 */ /* 0x000fe200078f30ff */
[----:B------:R-:W-:Y:S01]  /*0320*/  @P3 FMUL R15, R15, 0.25 ;  /* 0x3e8000000f0f3820 */ /* 0x000fe20000400000 */
[----:B------:R-:W-:Y:S01]  /*0330*/  @!P2 FMUL R16, R16, 16777216 ;  /* 0x4b8000001010a820 */ /* 0x000fe20000400000 */
[----:B------:R-:W-:-:S02]  /*0340*/  LOP3.LUT R5, R6, 0xfffffffc, RZ, 0xc0, !PT ;  /* 0xfffffffc06057812 */ /* 0x000fc400078ec0ff */
[----:B------:R-:W-:Y:S02]  /*0350*/  SHF.R.S32.HI R10, RZ, 0x4, R10 ;  /* 0x00000004ff0a7819 */ /* 0x000fe4000001140a */
[----:B------:R-:W-:Y:S01]  /*0360*/  LOP3.LUT R11, R9, 0xffffffc0, RZ, 0xc0, !PT ;  /* 0xffffffc0090b7812 */ /* 0x000fe200078ec0ff */
[----:B------:R-:W-:Y:S01]  /*0370*/  @!P4 FMUL R15, R15, 16777216 ;  /* 0x4b8000000f0fc820 */ /* 0x000fe20000400000 */
[----:B------:R1:W2:Y:S01]  /*0380*/  MUFU.RCP R8, R16 ;  /* 0x0000001000087308 */ /* 0x0002a20000001000 */
[----:B------:R-:W-:Y:S01]  /*0390*/  LEA.HI R9, R10, R10, RZ, 0x2 ;  /* 0x0000000a0a097211 */ /* 0x000fe200078f10ff */
[----:B------:R-:W-:Y:S01]  /*03a0*/  @P6 FMUL R14, R14, 0.25 ;  /* 0x3e8000000e0e6820 */ /* 0x000fe20000400000 */
[----:B------:R-:W-:Y:S01]  /*03b0*/  @P5 FMUL R12, R12, 0.25 ;  /* 0x3e8000000c0c5820 */ /* 0x000fe20000400000 */
[----:B-1----:R-:W-:-:S04]  /*03c0*/  IADD3 R16, R11, R4, -R5 ;  /* 0x000000040b107210 */ /* 0x002fc80007ffe805 */
[----:B------:R1:W3:Y:S01]  /*03d0*/  MUFU.RCP R7, R15 ;  /* 0x0000000f00077308 */ /* 0x0002e20000001000 */
[----:B------:R-:W4:Y:S01]  /*03e0*/  LDC.64 R4, c[0x0][0x228] ;  /* 0x00008a00ff047b82 */ /* 0x000f220000000a00 */
[----:B------:R-:W-:Y:S02]  /*03f0*/  LOP3.LUT R11, R9, 0x3ffffffc, RZ, 0xc0, !PT ;  /* 0x3ffffffc090b7812 */ /* 0x000fe400078ec0ff */
[----:B------:R-:W-:Y:S01]  /*0400*/  LEA.HI R9, R0, R0, RZ, 0x2 ;  /* 0x0000000000097211 */ /* 0x000fe200078f10ff */
[----:B-1----:R-:W-:-:S03]  /*0410*/  IMAD.MOV.U32 R15, RZ, RZ, 0x3e800000 ;  /* 0x3e800000ff0f7424 */ /* 0x002fc600078e00ff */
[----:B------:R-:W1:Y:S01]  /*0420*/  MUFU.RCP R6, R12 ;  /* 0x0000000c00067308 */ /* 0x000e620000001000 */
[----:B------:R-:W-:Y:S02]  /*0430*/  IADD3 R11, R10, -R11, RZ ;  /* 0x8000000b0a0b7210 */ /* 0x000fe40007ffe0ff */
[C---:B------:R-:W-:Y:S02]  /*0440*/  FSEL R13, R15.reuse, 1, P1 ;  /* 0x3f8000000f0d7808 */ /* 0x040fe40000800000 */
[----:B------:R-:W-:-:S03]  /*0450*/  FSEL R10, R15, 1, P3 ;  /* 0x3f8000000f0a7808 */ /* 0x000fc60001800000 */
[----:B------:R-:W5:Y:S01]  /*0460*/  MUFU.RCP R14, R14 ;  /* 0x0000000e000e7308 */ /* 0x000f620000001000 */
[----:B------:R-:W-:Y:S01]  /*0470*/  LOP3.LUT R9, R9, 0xffffffc, RZ, 0xc0, !PT ;  /* 0x0ffffffc09097812 */ /* 0x000fe200078ec0ff */
[----:B------:R-:W-:Y:S01]  /*0480*/  @!P2 FMUL R13, R13, 16777216 ;  /* 0x4b8000000d0da820 */ /* 0x000fe20000400000 */
[----:B------:R-:W-:Y:S01]  /*0490*/  @!P4 FMUL R10, R10, 16777216 ;  /* 0x4b8000000a0ac820 */ /* 0x000fe20000400000 */
[----:B------:R-:W-:Y:S02]  /*04a0*/  LEA R16, R11, R16, 0x2 ;  /* 0x000000100b107211 */ /* 0x000fe400078e10ff */
[C---:B------:R-:W-:Y:S01]  /*04b0*/  FSEL R11, R15.reuse, 1, P5 ;  /* 0x3f8000000f0b7808 */ /* 0x040fe20002800000 */
[----:B------:R-:W-:Y:S01]  /*04c0*/  IMAD.IADD R9, R0, 0x1, -R9 ;  /* 0x0000000100097824 */ /* 0x000fe200078e0a09 */
[----:B------:R-:W-:Y:S01]  /*04d0*/  FSEL R15, R15, 1, P6 ;  /* 0x3f8000000f0f7808 */ /* 0x000fe20003000000 */
[----:B--2---:R-:W-:Y:S01]  /*04e0*/  FMUL R13, R8, R13 ;  /* 0x0000000d080d7220 */ /* 0x004fe20000400000 */
[----:B---3--:R-:W-:Y:S01]  /*04f0*/  FMUL R10, R7, R10 ;  /* 0x0000000a070a7220 */ /* 0x008fe20000400000 */
[----:B------:R-:W-:-:S02]  /*0500*/  IMAD R9, R9, 0x10, R16 ;  /* 0x0000001009097824 */ /* 0x000fc400078e0210 */
[----:B-1----:R-:W-:Y:S01]  /*0510*/  FMUL R11, R6, R11 ;  /* 0x0000000b060b7220 */ /* 0x002fe20000400000 */
[----:B-----5:R-:W-:Y:S01]  /*0520*/  FMUL R2, R13, R2 ;  /* 0x000000020d027220 */ /* 0x020fe20000400000 */
[----:B------:R-:W-:Y:S01]  /*0530*/  FMUL R3, R10, R3 ;  /* 0x000000030a037220 */ /* 0x000fe20000400000 */
[----:B------:R-:W-:Y:S01]  /*0540*/  FMUL R14, R14, R15 ;  /* 0x0000000f0e0e7220 */ /* 0x000fe20000400000 */
[----:B----4-:R-:W-:-:S04]  /*0550*/  IMAD.WIDE R4, R9, 0x4, R4 ;  /* 0x0000000409047825 */ /* 0x010fc800078e0204 */
[----:B------:R-:W-:Y:S01]  /*0560*/  FMUL R2, R2, R11 ;  /* 0x0000000b02027220 */ /* 0x000fe20000400000 */
[----:B------:R-:W-:Y:S01]  /*0570*/  FMUL R3, R3, R14 ;  /* 0x0000000e03037220 */ /* 0x000fe20000400000 */
[----:B------:R-:W-:Y:S06]  /*0580*/  @P0 EXIT ;  /* 0x000000000000094d */ /* 0x000fec0003800000 */
[----:B------:R-:W-:Y:S01]  /*0590*/  STG.E.64 desc[UR4][R4.64], R2 ;  /* 0x0000000204007986 */ /* 0x000fe2000c101b04 */
[----:B------:R-:W-:Y:S05]  /*05a0*/  EXIT ;  /* 0x000000000000794d */ /* 0x000fea0003800000 */
.L_x_0:
[----:B------:R-:W-:-:S00]  /*05b0*/  BRA `(.L_x_0) ;  /* 0xfffffffc00fc7947 */ /* 0x000fc0000383ffff */
[----:B------:R-:W-:-:S00]  /*05c0*/  NOP ;  /* 0x0000000000007918 */ /* 0x000fc00000000000 */
        /* <DEDUP_REMOVED lines=11> */
.L_x_1:


//--------------------- .nv.constant0.triton_poi_fused_clone_9 --------------------------
	.section	.nv.constant0.triton_poi_fused_clone_9,"a",@progbits
	.sectionflags	@""
	.align	4
.nv.constant0.triton_poi_fused_clone_9:
	.zero		564
